//
// Generated by NVIDIA NVVM Compiler
//
// Compiler Build ID: CL-36424714
// Cuda compilation tools, release 13.0, V13.0.88
// Based on NVVM 20.0.0
//

.version 9.0
.target sm_100
.address_size 64

	// .globl	_Z8initListP4Node
.extern .func  (.param .b32 func_retval0) vprintf
(
	.param .b64 vprintf_param_0,
	.param .b64 vprintf_param_1
)
;
.global .align 1 .b8 $str[23] = {67, 104, 97, 115, 101, 32, 116, 111, 111, 107, 32, 37, 100, 32, 99, 121, 99, 108, 101, 115, 46, 10};

.visible .entry _Z8initListP4Node(
	.param .u64 .ptr .align 1 _Z8initListP4Node_param_0
)
{
	.reg .pred 	%p<4>;
	.reg .b32 	%r<8>;
	.reg .b64 	%rd<31>;

	ld.param.u64 	%rd14, [_Z8initListP4Node_param_0];
	cvta.to.global.u64 	%rd1, %rd14;
	mov.b64 	%rd27, 0;
$L__BB0_1:
	shl.b64 	%rd16, %rd27, 3;
	add.s64 	%rd17, %rd1, %rd16;
	mov.b32 	%r3, 0;
	st.global.v2.u32 	[%rd17], {%r3, %r3};
	add.s64 	%rd3, %rd27, 1;
	setp.lt.u64 	%p1, %rd27, 16;
	mov.u64 	%rd27, %rd3;
	@%p1 bra 	$L__BB0_1;
	add.s64 	%rd4, %rd1, 952;
	mov.b32 	%r7, 1;
	mov.u64 	%rd28, %rd1;
$L__BB0_3:
	mul.wide.u32 	%rd19, %r7, 136;
	add.s64 	%rd6, %rd1, %rd19;
	add.s64 	%rd7, %rd14, %rd19;
	mov.b32 	%r5, 0;
	st.global.v2.u32 	[%rd6+8], {%r5, %r5};
	st.global.v2.u32 	[%rd6+16], {%r5, %r5};
	st.global.v2.u32 	[%rd6+24], {%r5, %r5};
	st.global.v2.u32 	[%rd6+32], {%r5, %r5};
	st.global.v2.u32 	[%rd6+40], {%r5, %r5};
	st.global.v2.u32 	[%rd6+48], {%r5, %r5};
	st.global.v2.u32 	[%rd6+56], {%r5, %r5};
	st.global.v2.u32 	[%rd6+64], {%r5, %r5};
	st.global.v2.u32 	[%rd6+72], {%r5, %r5};
	st.global.v2.u32 	[%rd6+80], {%r5, %r5};
	st.global.v2.u32 	[%rd6+88], {%r5, %r5};
	st.global.v2.u32 	[%rd6+96], {%r5, %r5};
	st.global.v2.u32 	[%rd6+104], {%r5, %r5};
	st.global.v2.u32 	[%rd6+112], {%r5, %r5};
	st.global.v2.u32 	[%rd6+120], {%r5, %r5};
	st.global.v2.u32 	[%rd6+128], {%r5, %r5};
	st.global.u64 	[%rd28], %rd7;
	add.s64 	%rd20, %rd7, 136;
	st.global.v2.u32 	[%rd6+144], {%r5, %r5};
	st.global.v2.u32 	[%rd6+152], {%r5, %r5};
	st.global.v2.u32 	[%rd6+160], {%r5, %r5};
	st.global.v2.u32 	[%rd6+168], {%r5, %r5};
	st.global.v2.u32 	[%rd6+176], {%r5, %r5};
	st.global.v2.u32 	[%rd6+184], {%r5, %r5};
	st.global.v2.u32 	[%rd6+192], {%r5, %r5};
	st.global.v2.u32 	[%rd6+200], {%r5, %r5};
	st.global.v2.u32 	[%rd6+208], {%r5, %r5};
	st.global.v2.u32 	[%rd6+216], {%r5, %r5};
	st.global.v2.u32 	[%rd6+224], {%r5, %r5};
	st.global.v2.u32 	[%rd6+232], {%r5, %r5};
	st.global.v2.u32 	[%rd6+240], {%r5, %r5};
	st.global.v2.u32 	[%rd6+248], {%r5, %r5};
	st.global.v2.u32 	[%rd6+256], {%r5, %r5};
	st.global.v2.u32 	[%rd6+264], {%r5, %r5};
	st.global.u64 	[%rd6], %rd20;
	add.s64 	%rd21, %rd7, 272;
	st.global.v2.u32 	[%rd6+280], {%r5, %r5};
	st.global.v2.u32 	[%rd6+288], {%r5, %r5};
	st.global.v2.u32 	[%rd6+296], {%r5, %r5};
	st.global.v2.u32 	[%rd6+304], {%r5, %r5};
	st.global.v2.u32 	[%rd6+312], {%r5, %r5};
	st.global.v2.u32 	[%rd6+320], {%r5, %r5};
	st.global.v2.u32 	[%rd6+328], {%r5, %r5};
	st.global.v2.u32 	[%rd6+336], {%r5, %r5};
	st.global.v2.u32 	[%rd6+344], {%r5, %r5};
	st.global.v2.u32 	[%rd6+352], {%r5, %r5};
	st.global.v2.u32 	[%rd6+360], {%r5, %r5};
	st.global.v2.u32 	[%rd6+368], {%r5, %r5};
	st.global.v2.u32 	[%rd6+376], {%r5, %r5};
	st.global.v2.u32 	[%rd6+384], {%r5, %r5};
	st.global.v2.u32 	[%rd6+392], {%r5, %r5};
	st.global.v2.u32 	[%rd6+400], {%r5, %r5};
	st.global.u64 	[%rd6+136], %rd21;
	add.s64 	%rd22, %rd7, 408;
	st.global.v2.u32 	[%rd6+416], {%r5, %r5};
	st.global.v2.u32 	[%rd6+424], {%r5, %r5};
	st.global.v2.u32 	[%rd6+432], {%r5, %r5};
	st.global.v2.u32 	[%rd6+440], {%r5, %r5};
	st.global.v2.u32 	[%rd6+448], {%r5, %r5};
	st.global.v2.u32 	[%rd6+456], {%r5, %r5};
	st.global.v2.u32 	[%rd6+464], {%r5, %r5};
	st.global.v2.u32 	[%rd6+472], {%r5, %r5};
	st.global.v2.u32 	[%rd6+480], {%r5, %r5};
	st.global.v2.u32 	[%rd6+488], {%r5, %r5};
	st.global.v2.u32 	[%rd6+496], {%r5, %r5};
	st.global.v2.u32 	[%rd6+504], {%r5, %r5};
	st.global.v2.u32 	[%rd6+512], {%r5, %r5};
	st.global.v2.u32 	[%rd6+520], {%r5, %r5};
	st.global.v2.u32 	[%rd6+528], {%r5, %r5};
	st.global.v2.u32 	[%rd6+536], {%r5, %r5};
	st.global.u64 	[%rd6+272], %rd22;
	add.s64 	%rd23, %rd7, 544;
	st.global.v2.u32 	[%rd6+552], {%r5, %r5};
	st.global.v2.u32 	[%rd6+560], {%r5, %r5};
	st.global.v2.u32 	[%rd6+568], {%r5, %r5};
	st.global.v2.u32 	[%rd6+576], {%r5, %r5};
	st.global.v2.u32 	[%rd6+584], {%r5, %r5};
	st.global.v2.u32 	[%rd6+592], {%r5, %r5};
	st.global.v2.u32 	[%rd6+600], {%r5, %r5};
	st.global.v2.u32 	[%rd6+608], {%r5, %r5};
	st.global.v2.u32 	[%rd6+616], {%r5, %r5};
	st.global.v2.u32 	[%rd6+624], {%r5, %r5};
	st.global.v2.u32 	[%rd6+632], {%r5, %r5};
	st.global.v2.u32 	[%rd6+640], {%r5, %r5};
	st.global.v2.u32 	[%rd6+648], {%r5, %r5};
	st.global.v2.u32 	[%rd6+656], {%r5, %r5};
	st.global.v2.u32 	[%rd6+664], {%r5, %r5};
	st.global.v2.u32 	[%rd6+672], {%r5, %r5};
	st.global.u64 	[%rd6+408], %rd23;
	add.s64 	%rd24, %rd7, 680;
	st.global.v2.u32 	[%rd6+688], {%r5, %r5};
	st.global.v2.u32 	[%rd6+696], {%r5, %r5};
	st.global.v2.u32 	[%rd6+704], {%r5, %r5};
	st.global.v2.u32 	[%rd6+712], {%r5, %r5};
	st.global.v2.u32 	[%rd6+720], {%r5, %r5};
	st.global.v2.u32 	[%rd6+728], {%r5, %r5};
	st.global.v2.u32 	[%rd6+736], {%r5, %r5};
	st.global.v2.u32 	[%rd6+744], {%r5, %r5};
	st.global.v2.u32 	[%rd6+752], {%r5, %r5};
	st.global.v2.u32 	[%rd6+760], {%r5, %r5};
	st.global.v2.u32 	[%rd6+768], {%r5, %r5};
	st.global.v2.u32 	[%rd6+776], {%r5, %r5};
	st.global.v2.u32 	[%rd6+784], {%r5, %r5};
	st.global.v2.u32 	[%rd6+792], {%r5, %r5};
	st.global.v2.u32 	[%rd6+800], {%r5, %r5};
	st.global.v2.u32 	[%rd6+808], {%r5, %r5};
	st.global.u64 	[%rd6+544], %rd24;
	add.s64 	%rd25, %rd7, 816;
	st.global.v2.u32 	[%rd6+824], {%r5, %r5};
	st.global.v2.u32 	[%rd6+832], {%r5, %r5};
	st.global.v2.u32 	[%rd6+840], {%r5, %r5};
	st.global.v2.u32 	[%rd6+848], {%r5, %r5};
	st.global.v2.u32 	[%rd6+856], {%r5, %r5};
	st.global.v2.u32 	[%rd6+864], {%r5, %r5};
	st.global.v2.u32 	[%rd6+872], {%r5, %r5};
	st.global.v2.u32 	[%rd6+880], {%r5, %r5};
	st.global.v2.u32 	[%rd6+888], {%r5, %r5};
	st.global.v2.u32 	[%rd6+896], {%r5, %r5};
	st.global.v2.u32 	[%rd6+904], {%r5, %r5};
	st.global.v2.u32 	[%rd6+912], {%r5, %r5};
	st.global.v2.u32 	[%rd6+920], {%r5, %r5};
	st.global.v2.u32 	[%rd6+928], {%r5, %r5};
	st.global.v2.u32 	[%rd6+936], {%r5, %r5};
	st.global.v2.u32 	[%rd6+944], {%r5, %r5};
	st.global.u64 	[%rd6+680], %rd25;
	add.s64 	%rd30, %rd4, %rd19;
	mov.b64 	%rd29, -1;
$L__BB0_4:
	mov.b32 	%r6, 0;
	st.global.v2.u32 	[%rd30], {%r6, %r6};
	add.s64 	%rd30, %rd30, 8;
	add.s64 	%rd29, %rd29, 1;
	setp.lt.u64 	%p2, %rd29, 16;
	@%p2 bra 	$L__BB0_4;
	add.s64 	%rd26, %rd7, 952;
	st.global.u64 	[%rd6+816], %rd26;
	add.s32 	%r7, %r7, 8;
	setp.ne.s32 	%p3, %r7, 201;
	add.s64 	%rd28, %rd6, 952;
	@%p3 bra 	$L__BB0_3;
	ret;

}
	// .globl	_Z13pointer_chaseP4NodeS0_
.visible .entry _Z13pointer_chaseP4NodeS0_(
	.param .u64 .ptr .align 1 _Z13pointer_chaseP4NodeS0__param_0,
	.param .u64 .ptr .align 1 _Z13pointer_chaseP4NodeS0__param_1
)
{
	.local .align 8 .b8 	__local_depot1[8];
	.reg .b64 	%SP;
	.reg .b64 	%SPL;
	.reg .pred 	%p<2>;
	.reg .b32 	%r<12>;
	.reg .b64 	%rd<79>;

	mov.u64 	%SPL, __local_depot1;
	cvta.local.u64 	%SP, %SPL;
	ld.param.u64 	%rd7, [_Z13pointer_chaseP4NodeS0__param_0];
	ld.param.u64 	%rd8, [_Z13pointer_chaseP4NodeS0__param_1];
	cvta.to.global.u64 	%rd78, %rd8;
	cvta.to.global.u64 	%rd9, %rd7;
	add.u64 	%rd10, %SP, 0;
	add.u64 	%rd11, %SPL, 0;
	// begin inline asm
	mov.u32 %r3, %clock;
	// end inline asm
	ld.global.u64 	%rd12, [%rd9];
	ld.u64 	%rd13, [%rd12];
	ld.u64 	%rd14, [%rd13];
	ld.u64 	%rd15, [%rd14];
	ld.u64 	%rd16, [%rd15];
	ld.u64 	%rd17, [%rd16];
	ld.u64 	%rd18, [%rd17];
	ld.u64 	%rd19, [%rd18];
	ld.u64 	%rd20, [%rd19];
	ld.u64 	%rd21, [%rd20];
	ld.u64 	%rd22, [%rd21];
	ld.u64 	%rd23, [%rd22];
	ld.u64 	%rd24, [%rd23];
	ld.u64 	%rd25, [%rd24];
	ld.u64 	%rd26, [%rd25];
	ld.u64 	%rd27, [%rd26];
	ld.u64 	%rd28, [%rd27];
	ld.u64 	%rd29, [%rd28];
	ld.u64 	%rd30, [%rd29];
	ld.u64 	%rd31, [%rd30];
	ld.u64 	%rd32, [%rd31];
	ld.u64 	%rd33, [%rd32];
	ld.u64 	%rd34, [%rd33];
	ld.u64 	%rd35, [%rd34];
	ld.u64 	%rd36, [%rd35];
	ld.u64 	%rd37, [%rd36];
	ld.u64 	%rd38, [%rd37];
	ld.u64 	%rd39, [%rd38];
	ld.u64 	%rd40, [%rd39];
	ld.u64 	%rd41, [%rd40];
	ld.u64 	%rd42, [%rd41];
	ld.u64 	%rd43, [%rd42];
	ld.u64 	%rd44, [%rd43];
	ld.u64 	%rd45, [%rd44];
	ld.u64 	%rd46, [%rd45];
	ld.u64 	%rd47, [%rd46];
	ld.u64 	%rd48, [%rd47];
	ld.u64 	%rd49, [%rd48];
	ld.u64 	%rd50, [%rd49];
	ld.u64 	%rd51, [%rd50];
	ld.u64 	%rd52, [%rd51];
	ld.u64 	%rd53, [%rd52];
	ld.u64 	%rd54, [%rd53];
	ld.u64 	%rd55, [%rd54];
	ld.u64 	%rd56, [%rd55];
	ld.u64 	%rd57, [%rd56];
	ld.u64 	%rd58, [%rd57];
	ld.u64 	%rd59, [%rd58];
	ld.u64 	%rd60, [%rd59];
	ld.u64 	%rd61, [%rd60];
	ld.u64 	%rd62, [%rd61];
	ld.u64 	%rd63, [%rd62];
	ld.u64 	%rd64, [%rd63];
	ld.u64 	%rd65, [%rd64];
	ld.u64 	%rd66, [%rd65];
	ld.u64 	%rd67, [%rd66];
	ld.u64 	%rd68, [%rd67];
	ld.u64 	%rd69, [%rd68];
	ld.u64 	%rd70, [%rd69];
	ld.u64 	%rd71, [%rd70];
	ld.u64 	%rd72, [%rd71];
	ld.u64 	%rd73, [%rd72];
	ld.u64 	%rd74, [%rd73];
	ld.u64 	%rd77, [%rd74];
	// begin inline asm
	mov.u32 %r4, %clock;
	// end inline asm
	sub.s32 	%r6, %r4, %r3;
	st.local.u32 	[%rd11], %r6;
	mov.u64 	%rd75, $str;
	cvta.global.u64 	%rd76, %rd75;
	{ // callseq 0, 0
	.param .b64 param0;
	st.param.b64 	[param0], %rd76;
	.param .b64 param1;
	st.param.b64 	[param1], %rd10;
	.param .b32 retval0;
	call.uni (retval0), 
	vprintf, 
	(
	param0, 
	param1
	);
	ld.param.b32 	%r7, [retval0];
	} // callseq 0
	mov.b32 	%r11, 0;
$L__BB1_1:
	ld.v2.u32 	{%r9, %r10}, [%rd77];
	st.global.v2.u32 	[%rd78], {%r9, %r10};
	add.s32 	%r2, %r11, 1;
	add.s64 	%rd78, %rd78, 8;
	add.s64 	%rd77, %rd77, 8;
	setp.lt.u32 	%p1, %r11, 16;
	mov.u32 	%r11, %r2;
	@%p1 bra 	$L__BB1_1;
	ret;

}


// ===== COMPILED SASS (sm_100) =====

	.target	sm_100

	.elftype	@"ET_EXEC"


//--------------------- .note.nv.tkinfo           --------------------------
	.section	.note.nv.tkinfo,"",@"SHT_NOTE"
	.sectionflags	@"SHF_NOTE_NV_TKINFO"
	.tkinfo
        /*0018*/ 	.word	0x00000002
        /*0030*/ 	.string	""
        /*0030*/ 	.string	"ptxas"
        /*0030*/ 	.string	"Cuda compilation tools, release 13.0, V13.0.88"
        /*0030*/ 	.string	"Build cuda_13.0.r13.0/compiler.36424714_0"
        /*0030*/ 	.string	"-arch sm_100 -m 64 "



//--------------------- .note.nv.cuinfo           --------------------------
	.section	.note.nv.cuinfo,"",@"SHT_NOTE"
	.sectionflags	@"SHF_NOTE_NV_CUINFO"
        /*0018*/ 	.short	0x0002
        /*001a*/ 	.short	0x0064
        /*001c*/ 	.short	0x0082
	.zero		2


//--------------------- .nv.info                  --------------------------
	.section	.nv.info,"",@"SHT_CUDA_INFO"
	.align	4


	//----- nvinfo : EIATTR_REGCOUNT
	.align		4
        /*0000*/ 	.byte	0x04, 0x2f
        /*0002*/ 	.short	(.L_2 - .L_1)
	.align		4
.L_1:
        /*0004*/ 	.word	index@(_Z8initListP4Node)
        /*0008*/ 	.word	0x00000018


	//----- nvinfo : EIATTR_FRAME_SIZE
	.align		4
.L_2:
        /*000c*/ 	.byte	0x04, 0x11
        /*000e*/ 	.short	(.L_4 - .L_3)
	.align		4
.L_3:
        /*0010*/ 	.word	index@(_Z8initListP4Node)
        /*0014*/ 	.word	0x00000000


	//----- nvinfo : EIATTR_REGCOUNT
	.align		4
.L_4:
        /*0018*/ 	.byte	0x04, 0x2f
        /*001a*/ 	.short	(.L_6 - .L_5)
	.align		4
.L_5:
        /*001c*/ 	.word	index@(_Z13pointer_chaseP4NodeS0_)
        /*0020*/ 	.word	0x00000018


	//----- nvinfo : EIATTR_FRAME_SIZE
	.align		4
.L_6:
        /*0024*/ 	.byte	0x04, 0x11
        /*0026*/ 	.short	(.L_8 - .L_7)
	.align		4
.L_7:
        /*0028*/ 	.word	index@(_Z13pointer_chaseP4NodeS0_)
        /*002c*/ 	.word	0x00000008


	//----- nvinfo : EIATTR_MIN_STACK_SIZE
	.align		4
.L_8:
        /*0030*/ 	.byte	0x04, 0x12
        /*0032*/ 	.short	(.L_10 - .L_9)
	.align		4
.L_9:
        /*0034*/ 	.word	index@(_Z13pointer_chaseP4NodeS0_)
        /*0038*/ 	.word	0x00000008


	//----- nvinfo : EIATTR_MIN_STACK_SIZE
	.align		4
.L_10:
        /*003c*/ 	.byte	0x04, 0x12
        /*003e*/ 	.short	(.L_12 - .L_11)
	.align		4
.L_11:
        /*0040*/ 	.word	index@(_Z8initListP4Node)
        /*0044*/ 	.word	0x00000000
.L_12:


//--------------------- .nv.compat                --------------------------
	.section	.nv.compat,"",@"SHT_CUDA_COMPAT_INFO"
	.align	4
        /*0000*/ 	.byte	0x02, 0x09, 0x00, 0x00, 0x02, 0x02, 0x01, 0x00, 0x02, 0x05, 0x05, 0x00, 0x03, 0x07, 0x01, 0x01
        /*0010*/ 	.byte	0x02, 0x03, 0x00, 0x00, 0x02, 0x06, 0x01, 0x00, 0x04, 0x0b, 0x08, 0x00, 0x09, 0x00, 0x00, 0x00
        /*0020*/ 	.byte	0x00, 0x00, 0x00, 0x00


//--------------------- .nv.info._Z13pointer_chaseP4NodeS0_ --------------------------
	.section	.nv.info._Z13pointer_chaseP4NodeS0_,"",@"SHT_CUDA_INFO"
	.sectionflags	@""
	.align	4


	//----- nvinfo : EIATTR_CUDA_API_VERSION
	.align		4
        /*0000*/ 	.byte	0x04, 0x37
        /*0002*/ 	.short	(.L_14 - .L_13)
.L_13:
        /*0004*/ 	.word	0x00000082


	//----- nvinfo : EIATTR_KPARAM_INFO
	.align		4
.L_14:
        /*0008*/ 	.byte	0x04, 0x17
        /*000a*/ 	.short	(.L_16 - .L_15)
.L_15:
        /*000c*/ 	.word	0x00000000
        /*0010*/ 	.short	0x0001
        /*0012*/ 	.short	0x0008
        /*0014*/ 	.byte	0x00, 0xf5, 0x21, 0x00


	//----- nvinfo : EIATTR_KPARAM_INFO
	.align		4
.L_16:
        /*0018*/ 	.byte	0x04, 0x17
        /*001a*/ 	.short	(.L_18 - .L_17)
.L_17:
        /*001c*/ 	.word	0x00000000
        /*0020*/ 	.short	0x0000
        /*0022*/ 	.short	0x0000
        /*0024*/ 	.byte	0x00, 0xf5, 0x21, 0x00


	//----- nvinfo : EIATTR_SPARSE_MMA_MASK
	.align		4
.L_18:
        /*0028*/ 	.byte	0x03, 0x50
        /*002a*/ 	.short	0x0000


	//----- nvinfo : EIATTR_MAXREG_COUNT
	.align		4
        /*002c*/ 	.byte	0x03, 0x1b
        /*002e*/ 	.short	0x00ff


	//----- nvinfo : EIATTR_EXTERNS
	.align		4
        /*0030*/ 	.byte	0x04, 0x0f
        /*0032*/ 	.short	(.L_20 - .L_19)


	//   ....[0]....
	.align		4
.L_19:
        /*0034*/ 	.word	index@(vprintf)


	//----- nvinfo : EIATTR_MERCURY_ISA_VERSION
	.align		4
.L_20:
        /*0038*/ 	.byte	0x03, 0x5f
        /*003a*/ 	.short	0x0101


	//----- nvinfo : EIATTR_VRC_CTA_INIT_COUNT
	.align		4
        /*003c*/ 	.byte	0x02, 0x4a
	.zero		1
	.zero		1


	//----- nvinfo : EIATTR_SYSCALL_OFFSETS
	.align		4
        /*0040*/ 	.byte	0x04, 0x46
        /*0042*/ 	.short	(.L_22 - .L_21)


	//   ....[0]....
.L_21:
        /*0044*/ 	.word	0x00000560


	//----- nvinfo : EIATTR_EXIT_INSTR_OFFSETS
	.align		4
.L_22:
        /*0048*/ 	.byte	0x04, 0x1c
        /*004a*/ 	.short	(.L_24 - .L_23)


	//   ....[0]....
.L_23:
        /*004c*/ 	.word	0x00000650


	//----- nvinfo : EIATTR_CRS_STACK_SIZE
	.align		4
.L_24:
        /*0050*/ 	.byte	0x04, 0x1e
        /*0052*/ 	.short	(.L_26 - .L_25)
.L_25:
        /*0054*/ 	.word	0x00000000


	//----- nvinfo : EIATTR_CBANK_PARAM_SIZE
	.align		4
.L_26:
        /*0058*/ 	.byte	0x03, 0x19
        /*005a*/ 	.short	0x0010


	//----- nvinfo : EIATTR_PARAM_CBANK
	.align		4
        /*005c*/ 	.byte	0x04, 0x0a
        /*005e*/ 	.short	(.L_28 - .L_27)
	.align		4
.L_27:
        /*0060*/ 	.word	index@(.nv.constant0._Z13pointer_chaseP4NodeS0_)
        /*0064*/ 	.short	0x0380
        /*0066*/ 	.short	0x0010


	//----- nvinfo : EIATTR_SW_WAR
	.align		4
.L_28:
        /*0068*/ 	.byte	0x04, 0x36
        /*006a*/ 	.short	(.L_30 - .L_29)
.L_29:
        /*006c*/ 	.word	0x00000008
.L_30:


//--------------------- .nv.info._Z8initListP4Node --------------------------
	.section	.nv.info._Z8initListP4Node,"",@"SHT_CUDA_INFO"
	.sectionflags	@""
	.align	4


	//----- nvinfo : EIATTR_CUDA_API_VERSION
	.align		4
        /*0000*/ 	.byte	0x04, 0x37
        /*0002*/ 	.short	(.L_32 - .L_31)
.L_31:
        /*0004*/ 	.word	0x00000082


	//----- nvinfo : EIATTR_KPARAM_INFO
	.align		4
.L_32:
        /*0008*/ 	.byte	0x04, 0x17
        /*000a*/ 	.short	(.L_34 - .L_33)
.L_33:
        /*000c*/ 	.word	0x00000000
        /*0010*/ 	.short	0x0000
        /*0012*/ 	.short	0x0000
        /*0014*/ 	.byte	0x00, 0xf5, 0x21, 0x00


	//----- nvinfo : EIATTR_SPARSE_MMA_MASK
	.align		4
.L_34:
        /*0018*/ 	.byte	0x03, 0x50
        /*001a*/ 	.short	0x0000


	//----- nvinfo : EIATTR_MAXREG_COUNT
	.align		4
        /*001c*/ 	.byte	0x03, 0x1b
        /*001e*/ 	.short	0x00ff


	//----- nvinfo : EIATTR_MERCURY_ISA_VERSION
	.align		4
        /*0020*/ 	.byte	0x03, 0x5f
        /*0022*/ 	.short	0x0101


	//----- nvinfo : EIATTR_VRC_CTA_INIT_COUNT
	.align		4
        /*0024*/ 	.byte	0x02, 0x4a
	.zero		1
	.zero		1


	//----- nvinfo : EIATTR_EXIT_INSTR_OFFSETS
	.align		4
        /*0028*/ 	.byte	0x04, 0x1c
        /*002a*/ 	.short	(.L_36 - .L_35)


	//   ....[0]....
.L_35:
        /*002c*/ 	.word	0x00000be0


	//----- nvinfo : EIATTR_CBANK_PARAM_SIZE
	.align		4
.L_36:
        /*0030*/ 	.byte	0x03, 0x19
        /*0032*/ 	.short	0x0008


	//----- nvinfo : EIATTR_PARAM_CBANK
	.align		4
        /*0034*/ 	.byte	0x04, 0x0a
        /*0036*/ 	.short	(.L_38 - .L_37)
	.align		4
.L_37:
        /*0038*/ 	.word	index@(.nv.constant0._Z8initListP4Node)
        /*003c*/ 	.short	0x0380
        /*003e*/ 	.short	0x0008


	//----- nvinfo : EIATTR_SW_WAR
	.align		4
.L_38:
        /*0040*/ 	.byte	0x04, 0x36
        /*0042*/ 	.short	(.L_40 - .L_39)
.L_39:
        /*0044*/ 	.word	0x00000008
.L_40:


//--------------------- .nv.callgraph             --------------------------
	.section	.nv.callgraph,"",@"SHT_CUDA_CALLGRAPH"
	.align	4
	.sectionentsize	8
	.align		4
        /*0000*/ 	.word	0x00000000
	.align		4
        /*0004*/ 	.word	0xffffffff
	.align		4
        /*0008*/ 	.word	index@(_Z13pointer_chaseP4NodeS0_)
	.align		4
        /*000c*/ 	.word	index@(vprintf)
	.align		4
        /*0010*/ 	.word	0x00000000
	.align		4
        /*0014*/ 	.word	0xfffffffe
	.align		4
        /*0018*/ 	.word	0x00000000
	.align		4
        /*001c*/ 	.word	0xfffffffd
	.align		4
        /*0020*/ 	.word	0x00000000
	.align		4
        /*0024*/ 	.word	0xfffffffc


//--------------------- .nv.constant4             --------------------------
	.section	.nv.constant4,"a",@progbits
	.align	8
	.align		8
.nv.constant4:
        /*0000*/ 	.dword	vprintf
	.align		8
        /*0008*/ 	.dword	$str


//--------------------- .text._Z13pointer_chaseP4NodeS0_ --------------------------
	.section	.text._Z13pointer_chaseP4NodeS0_,"ax",@progbits
	.align	128
        .global         _Z13pointer_chaseP4NodeS0_
        .type           _Z13pointer_chaseP4NodeS0_,@function
        .size           _Z13pointer_chaseP4NodeS0_,(.L_x_5 - _Z13pointer_chaseP4NodeS0_)
        .other          _Z13pointer_chaseP4NodeS0_,@"STO_CUDA_ENTRY STV_DEFAULT"
_Z13pointer_chaseP4NodeS0_:
.text._Z13pointer_chaseP4NodeS0_:
[----:B------:R-:W0:Y:S01]  /*0000*/  LDC R1, c[0x0][0x37c] ;  /* 0x0000df00ff017b82 */ /* 0x000e220000000800 */
[----:B------:R-:W1:Y:S01]  /*0010*/  LDCU UR4, c[0x0][0x2f8] ;  /* 0x00005f00ff0477ac */ /* 0x000e620008000800 */
[----:B0-----:R-:W-:Y:S01]  /*0020*/  VIADD R1, R1, 0xfffffff8 ;  /* 0xfffffff801017836 */ /* 0x001fe20000000000 */
[----:B------:R-:W0:Y:S01]  /*0030*/  LDCU.64 UR6, c[0x0][0x388] ;  /* 0x00007100ff0677ac */ /* 0x000e220008000a00 */
[----:B------:R-:W2:Y:S01]  /*0040*/  LDCU UR5, c[0x0][0x2fc] ;  /* 0x00005f80ff0577ac */ /* 0x000ea20008000800 */
[----:B------:R-:W3:Y:S02]  /*0050*/  LDCU.64 UR36, c[0x0][0x358] ;  /* 0x00006b00ff2477ac */ /* 0x000ee40008000a00 */
[----:B-1----:R-:W-:Y:S01]  /*0060*/  IADD3 R6, P0, PT, R1, UR4, RZ ;  /* 0x0000000401067c10 */ /* 0x002fe2000ff1e0ff */
[----:B0-----:R-:W-:Y:S02]  /*0070*/  IMAD.U32 R18, RZ, RZ, UR6 ;  /* 0x00000006ff127e24 */ /* 0x001fe4000f8e00ff */
[----:B------:R-:W-:Y:S01]  /*0080*/  IMAD.U32 R19, RZ, RZ, UR7 ;  /* 0x00000007ff137e24 */ /* 0x000fe2000f8e00ff */
[----:B--2---:R-:W-:Y:S01]  /*0090*/  IADD3.X R7, PT, PT, RZ, UR5, RZ, P0, !PT ;  /* 0x00000005ff077c10 */ /* 0x004fe200087fe4ff */
[----:B------:R-:W0:Y:S01]  /*00a0*/  S2UR UR4, SR_CLOCKLO ;  /* 0x00000000000479c3 */ /* 0x000e220000005000 */
[----:B------:R-:W-:-:S07]  /*00b0*/  NOP ;  /* 0x0000000000007918 */ /* 0x000fce0000000000 */
[----:B------:R-:W3:Y:S02]  /*00c0*/  LDC.64 R2, c[0x0][0x380] ;  /* 0x0000e000ff027b82 */ /* 0x000ee40000000a00 */
[----:B---3--:R-:W2:Y:S04]  /*00d0*/  LDG.E.64 R2, desc[UR36][R2.64] ;  /* 0x0000002402027981 */ /* 0x008ea8000c1e1b00 */
[----:B--2---:R-:W2:Y:S04]  /*00e0*/  LD.E.64 R4, desc[UR36][R2.64] ;  /* 0x0000002402047980 */ /* 0x004ea8000c101b00 */
        /* <DEDUP_REMOVED lines=61> */
[----:B--2---:R1:W5:Y:S01]  /*04c0*/  LD.E.64 R16, desc[UR36][R10.64] ;  /* 0x000000240a107980 */ /* 0x004362000c101b00 */
[----:B------:R-:W-:-:S02]  /*04d0*/  CS2R.32 R0, SR_CLOCKLO ;  /* 0x0000000000007805 */ /* 0x000fc40000005000 */
[----:B------:R-:W-:-:S03]  /*04e0*/  MOV R2, 0x0 ;  /* 0x0000000000027802 */ /* 0x000fc60000000f00 */
[----:B0-----:R-:W-:Y:S01]  /*04f0*/  VIADD R0, R0, -UR4 ;  /* 0x8000000400007c36 */ /* 0x001fe20008000000 */
[----:B------:R-:W0:Y:S04]  /*0500*/  LDCU.64 UR4, c[0x4][0x8] ;  /* 0x01000100ff0477ac */ /* 0x000e280008000a00 */
[----:B------:R1:W-:Y:S01]  /*0510*/  STL [R1], R0 ;  /* 0x0000000001007387 */ /* 0x0003e20000100800 */
[----:B------:R-:W2:Y:S01]  /*0520*/  LDC.64 R2, c[0x4][R2] ;  /* 0x0100000002027b82 */ /* 0x000ea20000000a00 */
[----:B0-----:R-:W-:Y:S01]  /*0530*/  IMAD.U32 R4, RZ, RZ, UR4 ;  /* 0x00000004ff047e24 */ /* 0x001fe2000f8e00ff */
[----:B-1----:R-:W-:-:S07]  /*0540*/  MOV R5, UR5 ;  /* 0x0000000500057c02 */ /* 0x002fce0008000f00 */
[----:B------:R-:W-:-:S07]  /*0550*/  LEPC R20, `(.L_x_0) ;  /* 0x000000001014794e */ /* 0x000fce0000000000 */
[----:B--2--5:R-:W-:Y:S05]  /*0560*/  CALL.ABS.NOINC R2 ;  /* 0x0000000002007343 */ /* 0x024fea0003c00000 */
.L_x_0:
[----:B------:R-:W-:-:S07]  /*0570*/  IMAD.MOV.U32 R0, RZ, RZ, RZ ;  /* 0x000000ffff007224 */ /* 0x000fce00078e00ff */
.L_x_1:
[----:B0-----:R-:W-:Y:S01]  /*0580*/  IMAD.MOV.U32 R2, RZ, RZ, R16 ;  /* 0x000000ffff027224 */ /* 0x001fe200078e0010 */
[----:B------:R-:W-:-:S05]  /*0590*/  MOV R3, R17 ;  /* 0x0000001100037202 */ /* 0x000fca0000000f00 */
[----:B------:R0:W2:Y:S01]  /*05a0*/  LD.E.64 R4, desc[UR36][R2.64] ;  /* 0x0000002402047980 */ /* 0x0000a2000c101b00 */
[----:B------:R-:W-:Y:S02]  /*05b0*/  ISETP.GE.U32.AND P0, PT, R0, 0x10, PT ;  /* 0x000000100000780c */ /* 0x000fe40003f06070 */
[----:B------:R-:W-:Y:S02]  /*05c0*/  IADD3 R16, P2, PT, R16, 0x8, RZ ;  /* 0x0000000810107810 */ /* 0x000fe40007f5e0ff */
[----:B------:R-:W-:Y:S02]  /*05d0*/  IADD3 R0, PT, PT, R0, 0x1, RZ ;  /* 0x0000000100007810 */ /* 0x000fe40007ffe0ff */
[----:B------:R-:W-:Y:S01]  /*05e0*/  IADD3.X R17, PT, PT, RZ, R17, RZ, P2, !PT ;  /* 0x00000011ff117210 */ /* 0x000fe200017fe4ff */
[----:B0-----:R-:W-:Y:S01]  /*05f0*/  IMAD.MOV.U32 R2, RZ, RZ, R18 ;  /* 0x000000ffff027224 */ /* 0x001fe200078e0012 */
[----:B------:R-:W-:Y:S01]  /*0600*/  IADD3 R18, P1, PT, R18, 0x8, RZ ;  /* 0x0000000812127810 */ /* 0x000fe20007f3e0ff */
[----:B------:R-:W-:-:S04]  /*0610*/  IMAD.MOV.U32 R3, RZ, RZ, R19 ;  /* 0x000000ffff037224 */ /* 0x000fc800078e0013 */
[----:B------:R-:W-:Y:S01]  /*0620*/  IMAD.X R19, RZ, RZ, R19, P1 ;  /* 0x000000ffff137224 */ /* 0x000fe200008e0613 */
[----:B--2---:R0:W-:Y:S01]  /*0630*/  STG.E.64 desc[UR36][R2.64], R4 ;  /* 0x0000000402007986 */ /* 0x0041e2000c101b24 */
[----:B------:R-:W-:Y:S06]  /*0640*/  @!P0 BRA `(.L_x_1) ;  /* 0xfffffffc00cc8947 */ /* 0x000fec000383ffff */
[----:B------:R-:W-:Y:S05]  /*0650*/  EXIT ;  /* 0x000000000000794d */ /* 0x000fea0003800000 */
.L_x_2:
[----:B------:R-:W-:-:S00]  /*0660*/  BRA `(.L_x_2) ;  /* 0xfffffffc00fc7947 */ /* 0x000fc0000383ffff */
[----:B------:R-:W-:-:S00]  /*0670*/  NOP ;  /* 0x0000000000007918 */ /* 0x000fc00000000000 */
        /* <DEDUP_REMOVED lines=8> */
.L_x_5:


//--------------------- .text._Z8initListP4Node   --------------------------
	.section	.text._Z8initListP4Node,"ax",@progbits
	.align	128
        .global         _Z8initListP4Node
        .type           _Z8initListP4Node,@function
        .size           _Z8initListP4Node,(.L_x_6 - _Z8initListP4Node)
        .other          _Z8initListP4Node,@"STO_CUDA_ENTRY STV_DEFAULT"
_Z8initListP4Node:
.text._Z8initListP4Node:
[----:B------:R-:W-:Y:S08]  /*0000*/  LDC R1, c[0x0][0x37c] ;  /* 0x0000df00ff017b82 */ /* 0x000ff00000000800 */
[----:B------:R-:W0:Y:S01]  /*0010*/  LDC.64 R4, c[0x0][0x380] ;  /* 0x0000e000ff047b82 */ /* 0x000e220000000a00 */
[----:B------:R-:W0:Y:S01]  /*0020*/  LDCU.64 UR6, c[0x0][0x358] ;  /* 0x00006b00ff0677ac */ /* 0x000e220008000a00 */
[----:B------:R-:W-:Y:S01]  /*0030*/  HFMA2 R21, -RZ, RZ, 0, 5.9604644775390625e-08 ;  /* 0x00000001ff157431 */ /* 0x000fe200000001ff */
[----:B------:R-:W1:Y:S05]  /*0040*/  LDCU.64 UR4, c[0x0][0x380] ;  /* 0x00007000ff0477ac */ /* 0x000e6a0008000a00 */
[----:B------:R-:W2:Y:S01]  /*0050*/  LDC.64 R2, c[0x0][0x380] ;  /* 0x0000e000ff027b82 */ /* 0x000ea20000000a00 */
[----:B------:R-:W3:Y:S01]  /*0060*/  LDCU.64 UR8, c[0x0][0x380] ;  /* 0x00007000ff0877ac */ /* 0x000ee20008000a00 */
[----:B-1----:R-:W-:Y:S01]  /*0070*/  UIADD3 UR4, UP0, UPT, UR4, 0x3b8, URZ ;  /* 0x000003b804047890 */ /* 0x002fe2000ff1e0ff */
[----:B0-----:R0:W-:Y:S01]  /*0080*/  STG.E.64 desc[UR6][R4.64], RZ ;  /* 0x000000ff04007986 */ /* 0x0011e2000c101b06 */
[----:B---3--:R-:W-:-:S03]  /*0090*/  IMAD.U32 R0, RZ, RZ, UR8 ;  /* 0x00000008ff007e24 */ /* 0x008fc6000f8e00ff */
[----:B------:R0:W-:Y:S01]  /*00a0*/  STG.E.64 desc[UR6][R4.64+0x8], RZ ;  /* 0x000008ff04007986 */ /* 0x0001e2000c101b06 */
[----:B------:R-:W-:Y:S01]  /*00b0*/  IMAD.U32 R9, RZ, RZ, UR9 ;  /* 0x00000009ff097e24 */ /* 0x000fe2000f8e00ff */
[----:B------:R-:W-:Y:S02]  /*00c0*/  UIADD3.X UR5, UPT, UPT, URZ, UR5, URZ, UP0, !UPT ;  /* 0x00000005ff057290 */ /* 0x000fe400087fe4ff */
[----:B------:R0:W-:Y:S04]  /*00d0*/  STG.E.64 desc[UR6][R4.64+0x10], RZ ;  /* 0x000010ff04007986 */ /* 0x0001e8000c101b06 */
        /* <DEDUP_REMOVED lines=13> */
[----:B--2---:R0:W-:Y:S02]  /*01b0*/  STG.E.64 desc[UR6][R4.64+0x80], RZ ;  /* 0x000080ff04007986 */ /* 0x0041e4000c101b06 */
.L_x_3:
[----:B01----:R-:W-:-:S04]  /*01c0*/  IMAD.WIDE.U32 R4, R21, 0x88, R2 ;  /* 0x0000008815047825 */ /* 0x003fc800078e0002 */
[----:B------:R-:W-:Y:S01]  /*01d0*/  IMAD.MOV.U32 R7, RZ, RZ, R9 ;  /* 0x000000ffff077224 */ /* 0x000fe200078e0009 */
[C---:B------:R-:W-:Y:S01]  /*01e0*/  IADD3 R8, P0, PT, R4.reuse, 0x88, RZ ;  /* 0x0000008804087810 */ /* 0x040fe20007f1e0ff */
[----:B------:R-:W-:Y:S01]  /*01f0*/  IMAD.MOV.U32 R6, RZ, RZ, R0 ;  /* 0x000000ffff067224 */ /* 0x000fe200078e0000 */
[C---:B------:R-:W-:Y:S01]  /*0200*/  IADD3 R10, P1, PT, R4.reuse, 0x110, RZ ;  /* 0x00000110040a7810 */ /* 0x040fe20007f3e0ff */
[----:B------:R-:W-:Y:S01]  /*0210*/  STG.E.64 desc[UR6][R4.64+0x8], RZ ;  /* 0x000008ff04007986 */ /* 0x000fe2000c101b06 */
[----:B------:R-:W-:Y:S02]  /*0220*/  IADD3.X R9, PT, PT, RZ, R5, RZ, P0, !PT ;  /* 0x00000005ff097210 */ /* 0x000fe400007fe4ff */
[C---:B------:R-:W-:Y:S01]  /*0230*/  IADD3 R12, P0, PT, R4.reuse, 0x198, RZ ;  /* 0x00000198040c7810 */ /* 0x040fe20007f1e0ff */
[----:B------:R-:W-:Y:S01]  /*0240*/  STG.E.64 desc[UR6][R4.64+0x10], RZ ;  /* 0x000010ff04007986 */ /* 0x000fe2000c101b06 */
[----:B------:R-:W-:Y:S01]  /*0250*/  IMAD.X R11, RZ, RZ, R5, P1 ;  /* 0x000000ffff0b7224 */ /* 0x000fe200008e0605 */
[----:B------:R-:W-:-:S02]  /*0260*/  IADD3 R14, P1, PT, R4, 0x220, RZ ;  /* 0x00000220040e7810 */ /* 0x000fc40007f3e0ff */
[--C-:B------:R-:W-:Y:S01]  /*0270*/  IMAD.X R13, RZ, RZ, R5.reuse, P0 ;  /* 0x000000ffff0d7224 */ /* 0x100fe200000e0605 */
[----:B------:R-:W-:Y:S01]  /*0280*/  STG.E.64 desc[UR6][R4.64+0x18], RZ ;  /* 0x000018ff04007986 */ /* 0x000fe2000c101b06 */
[C---:B------:R-:W-:Y:S02]  /*0290*/  IADD3 R16, P0, PT, R4.reuse, 0x2a8, RZ ;  /* 0x000002a804107810 */ /* 0x040fe40007f1e0ff */
[----:B------:R-:W-:Y:S01]  /*02a0*/  IADD3.X R15, PT, PT, RZ, R5, RZ, P1, !PT ;  /* 0x00000005ff0f7210 */ /* 0x000fe20000ffe4ff */
[----:B------:R-:W-:Y:S01]  /*02b0*/  STG.E.64 desc[UR6][R4.64+0x20], RZ ;  /* 0x000020ff04007986 */ /* 0x000fe2000c101b06 */
[C---:B------:R-:W-:Y:S01]  /*02c0*/  IADD3 R18, P1, PT, R4.reuse, 0x330, RZ ;  /* 0x0000033004127810 */ /* 0x040fe20007f3e0ff */
[--C-:B------:R-:W-:Y:S01]  /*02d0*/  IMAD.X R17, RZ, RZ, R5.reuse, P0 ;  /* 0x000000ffff117224 */ /* 0x100fe200000e0605 */
[----:B------:R-:W-:Y:S01]  /*02e0*/  IADD3 R0, P0, PT, R4, 0x3b8, RZ ;  /* 0x000003b804007810 */ /* 0x000fe20007f1e0ff */
[----:B------:R-:W-:Y:S02]  /*02f0*/  STG.E.64 desc[UR6][R4.64+0x28], RZ ;  /* 0x000028ff04007986 */ /* 0x000fe4000c101b06 */
[----:B------:R-:W-:-:S02]  /*0300*/  IMAD.X R19, RZ, RZ, R5, P1 ;  /* 0x000000ffff137224 */ /* 0x000fc400008e0605 */
[----:B------:R-:W-:Y:S04]  /*0310*/  STG.E.64 desc[UR6][R4.64+0x30], RZ ;  /* 0x000030ff04007986 */ /* 0x000fe8000c101b06 */
        /* <DEDUP_REMOVED lines=10> */
[----:B------:R0:W-:Y:S04]  /*03c0*/  STG.E.64 desc[UR6][R6.64], R4 ;  /* 0x0000000406007986 */ /* 0x0001e8000c101b06 */
[----:B------:R1:W-:Y:S04]  /*03d0*/  STG.E.64 desc[UR6][R4.64], R8 ;  /* 0x0000000804007986 */ /* 0x0003e8000c101b06 */
[----:B------:R-:W-:Y:S04]  /*03e0*/  STG.E.64 desc[UR6][R4.64+0x88], R10 ;  /* 0x0000880a04007986 */ /* 0x000fe8000c101b06 */
[----:B------:R-:W-:Y:S01]  /*03f0*/  STG.E.64 desc[UR6][R4.64+0x110], R12 ;  /* 0x0001100c04007986 */ /* 0x000fe2000c101b06 */
[----:B0-----:R-:W-:-:S02]  /*0400*/  MOV R6, UR4 ;  /* 0x0000000400067c02 */ /* 0x001fc40008000f00 */
[----:B------:R-:W-:Y:S01]  /*0410*/  MOV R7, UR5 ;  /* 0x0000000500077c02 */ /* 0x000fe20008000f00 */
[----:B------:R-:W-:Y:S01]  /*0420*/  STG.E.64 desc[UR6][R4.64+0x198], R14 ;  /* 0x0001980e04007986 */ /* 0x000fe2000c101b06 */
[----:B-1----:R-:W-:Y:S02]  /*0430*/  IMAD.X R9, RZ, RZ, R5, P0 ;  /* 0x000000ffff097224 */ /* 0x002fe400000e0605 */
[C---:B------:R-:W-:Y:S01]  /*0440*/  IMAD.WIDE.U32 R6, R21.reuse, 0x88, R6 ;  /* 0x0000008815067825 */ /* 0x040fe200078e0006 */
[----:B------:R-:W-:Y:S01]  /*0450*/  IADD3 R21, PT, PT, R21, 0x8, RZ ;  /* 0x0000000815157810 */ /* 0x000fe20007ffe0ff */
[----:B------:R-:W-:Y:S03]  /*0460*/  STG.E.64 desc[UR6][R4.64+0x220], R16 ;  /* 0x0002201004007986 */ /* 0x000fe6000c101b06 */
[----:B------:R-:W-:Y:S01]  /*0470*/  ISETP.NE.AND P0, PT, R21, 0xc9, PT ;  /* 0x000000c91500780c */ /* 0x000fe20003f05270 */
[----:B------:R-:W-:Y:S04]  /*0480*/  STG.E.64 desc[UR6][R4.64+0x2a8], R18 ;  /* 0x0002a81204007986 */ /* 0x000fe8000c101b06 */
        /* <DEDUP_REMOVED lines=112> */
[----:B------:R0:W-:Y:S02]  /*0b90*/  STG.E.64 desc[UR6][R6.64+0x80], RZ ;  /* 0x000080ff06007986 */ /* 0x0001e4000c101b06 */
[----:B0-----:R-:W-:Y:S01]  /*0ba0*/  MOV R6, R0 ;  /* 0x0000000000067202 */ /* 0x001fe20000000f00 */
[----:B------:R-:W-:-:S05]  /*0bb0*/  IMAD.MOV.U32 R7, RZ, RZ, R9 ;  /* 0x000000ffff077224 */ /* 0x000fca00078e0009 */
[----:B------:R1:W-:Y:S01]  /*0bc0*/  STG.E.64 desc[UR6][R4.64+0x330], R6 ;  /* 0x0003300604007986 */ /* 0x0003e2000c101b06 */
[----:B------:R-:W-:Y:S05]  /*0bd0*/  @P0 BRA `(.L_x_3) ;  /* 0xfffffff400780947 */ /* 0x000fea000383ffff */
[----:B------:R-:W-:Y:S05]  /*0be0*/  EXIT ;  /* 0x000000000000794d */ /* 0x000fea0003800000 */
.L_x_4:
        /* <DEDUP_REMOVED lines=9> */
.L_x_6:


//--------------------- .nv.global.init           --------------------------
	.section	.nv.global.init,"aw",@progbits
.nv.global.init:
	.type		$str,@object
	.size		$str,(.L_0 - $str)
$str:
        /*0000*/ 	.byte	0x43, 0x68, 0x61, 0x73, 0x65, 0x20, 0x74, 0x6f, 0x6f, 0x6b, 0x20, 0x25, 0x64, 0x20, 0x63, 0x79
        /*0010*/ 	.byte	0x63, 0x6c, 0x65, 0x73, 0x2e, 0x0a, 0x00
.L_0:


//--------------------- .nv.shared.reserved.0     --------------------------
	.section	.nv.shared.reserved.0,"aw",@nobits
	.weak		__nv_reservedSMEM_offset_0_alias
	.size		__nv_reservedSMEM_offset_0_alias, 0, 64
	.other		__nv_reservedSMEM_offset_0_alias,@"STO_CUDA_RESERVED_SHARED STV_DEFAULT"
__nv_reservedSMEM_offset_0_alias:
	.zero		0
	.zero		64


//--------------------- .nv.constant0._Z13pointer_chaseP4NodeS0_ --------------------------
	.section	.nv.constant0._Z13pointer_chaseP4NodeS0_,"a",@progbits
	.sectionflags	@""
	.align	4
.nv.constant0._Z13pointer_chaseP4NodeS0_:
	.zero		912


//--------------------- .nv.constant0._Z8initListP4Node --------------------------
	.section	.nv.constant0._Z8initListP4Node,"a",@progbits
	.sectionflags	@""
	.align	4
.nv.constant0._Z8initListP4Node:
	.zero		904


//--------------------- SYMBOLS --------------------------

	.type		.nv.reservedSmem.offset0,@object
	.size		.nv.reservedSmem.offset0,0x4
	.type		vprintf,@function
